//
// Generated by NVIDIA NVVM Compiler
//
// Compiler Build ID: CL-36424714
// Cuda compilation tools, release 13.0, V13.0.88
// Based on NVVM 20.0.0
//

.version 9.0
.target sm_100
.address_size 64

	// .globl	_Z35fused_cross_entropy_accuracy_kernelPKfPKllPfS3_Plii
// _ZZ16block_reduce_sumfE6shared has been demoted
// _ZZ35fused_cross_entropy_accuracy_kernelPKfPKllPfS3_PliiE10shared_max has been demoted
// _ZZ35fused_cross_entropy_accuracy_kernelPKfPKllPfS3_PliiE14shared_sum_exp has been demoted
// _ZZ35fused_cross_entropy_accuracy_kernelPKfPKllPfS3_PliiE15shared_pred_val has been demoted
// _ZZ35fused_cross_entropy_accuracy_kernelPKfPKllPfS3_PliiE15shared_pred_idx has been demoted

.visible .entry _Z35fused_cross_entropy_accuracy_kernelPKfPKllPfS3_Plii(
	.param .u64 .ptr .align 1 _Z35fused_cross_entropy_accuracy_kernelPKfPKllPfS3_Plii_param_0,
	.param .u64 .ptr .align 1 _Z35fused_cross_entropy_accuracy_kernelPKfPKllPfS3_Plii_param_1,
	.param .u64 _Z35fused_cross_entropy_accuracy_kernelPKfPKllPfS3_Plii_param_2,
	.param .u64 .ptr .align 1 _Z35fused_cross_entropy_accuracy_kernelPKfPKllPfS3_Plii_param_3,
	.param .u64 .ptr .align 1 _Z35fused_cross_entropy_accuracy_kernelPKfPKllPfS3_Plii_param_4,
	.param .u64 .ptr .align 1 _Z35fused_cross_entropy_accuracy_kernelPKfPKllPfS3_Plii_param_5,
	.param .u32 _Z35fused_cross_entropy_accuracy_kernelPKfPKllPfS3_Plii_param_6,
	.param .u32 _Z35fused_cross_entropy_accuracy_kernelPKfPKllPfS3_Plii_param_7
)
{
	.reg .pred 	%p<45>;
	.reg .b32 	%r<83>;
	.reg .b32 	%f<117>;
	.reg .b64 	%rd<27>;
	// demoted variable
	.shared .align 4 .b8 _ZZ16block_reduce_sumfE6shared[128];
	// demoted variable
	.shared .align 4 .f32 _ZZ35fused_cross_entropy_accuracy_kernelPKfPKllPfS3_PliiE10shared_max;
	// demoted variable
	.shared .align 4 .f32 _ZZ35fused_cross_entropy_accuracy_kernelPKfPKllPfS3_PliiE14shared_sum_exp;
	// demoted variable
	.shared .align 4 .f32 _ZZ35fused_cross_entropy_accuracy_kernelPKfPKllPfS3_PliiE15shared_pred_val;
	// demoted variable
	.shared .align 4 .u32 _ZZ35fused_cross_entropy_accuracy_kernelPKfPKllPfS3_PliiE15shared_pred_idx;
	ld.param.u64 	%rd3, [_Z35fused_cross_entropy_accuracy_kernelPKfPKllPfS3_Plii_param_0];
	ld.param.u64 	%rd4, [_Z35fused_cross_entropy_accuracy_kernelPKfPKllPfS3_Plii_param_1];
	ld.param.u64 	%rd5, [_Z35fused_cross_entropy_accuracy_kernelPKfPKllPfS3_Plii_param_2];
	ld.param.u64 	%rd6, [_Z35fused_cross_entropy_accuracy_kernelPKfPKllPfS3_Plii_param_3];
	ld.param.u64 	%rd7, [_Z35fused_cross_entropy_accuracy_kernelPKfPKllPfS3_Plii_param_4];
	ld.param.u64 	%rd8, [_Z35fused_cross_entropy_accuracy_kernelPKfPKllPfS3_Plii_param_5];
	ld.param.u32 	%r19, [_Z35fused_cross_entropy_accuracy_kernelPKfPKllPfS3_Plii_param_6];
	ld.param.u32 	%r18, [_Z35fused_cross_entropy_accuracy_kernelPKfPKllPfS3_Plii_param_7];
	mov.u32 	%r1, %ctaid.x;
	setp.ge.s32 	%p1, %r1, %r19;
	@%p1 bra 	$L__BB0_33;
	cvta.to.global.u64 	%rd9, %rd4;
	mul.wide.u32 	%rd10, %r1, 8;
	add.s64 	%rd11, %rd9, %rd10;
	ld.global.nc.u64 	%rd1, [%rd11];
	setp.eq.s64 	%p2, %rd1, %rd5;
	@%p2 bra 	$L__BB0_33;
	mul.lo.s32 	%r20, %r18, %r1;
	cvta.to.global.u64 	%rd12, %rd3;
	mul.wide.s32 	%rd13, %r20, 4;
	add.s64 	%rd2, %rd12, %rd13;
	mov.u32 	%r2, %tid.x;
	setp.ge.s32 	%p3, %r2, %r18;
	mov.f32 	%f108, 0fFF7FFFFF;
	@%p3 bra 	$L__BB0_5;
	mov.f32 	%f108, 0fFF7FFFFF;
	mov.u32 	%r3, %ntid.x;
	mov.u32 	%r78, %r2;
$L__BB0_4:
	mul.wide.s32 	%rd14, %r78, 4;
	add.s64 	%rd15, %rd2, %rd14;
	ld.global.nc.f32 	%f25, [%rd15];
	max.f32 	%f108, %f108, %f25;
	add.s32 	%r78, %r78, %r3;
	setp.lt.s32 	%p4, %r78, %r18;
	@%p4 bra 	$L__BB0_4;
$L__BB0_5:
	and.b32  	%r6, %r2, 31;
	mov.b32 	%r21, %f108;
	shfl.sync.down.b32	%r22|%p5, %r21, 16, 31, -1;
	mov.b32 	%f26, %r22;
	add.f32 	%f27, %f108, %f26;
	mov.b32 	%r23, %f27;
	shfl.sync.down.b32	%r24|%p6, %r23, 8, 31, -1;
	mov.b32 	%f28, %r24;
	add.f32 	%f29, %f27, %f28;
	mov.b32 	%r25, %f29;
	shfl.sync.down.b32	%r26|%p7, %r25, 4, 31, -1;
	mov.b32 	%f30, %r26;
	add.f32 	%f31, %f29, %f30;
	mov.b32 	%r27, %f31;
	shfl.sync.down.b32	%r28|%p8, %r27, 2, 31, -1;
	mov.b32 	%f32, %r28;
	add.f32 	%f33, %f31, %f32;
	mov.b32 	%r29, %f33;
	shfl.sync.down.b32	%r30|%p9, %r29, 1, 31, -1;
	mov.b32 	%f34, %r30;
	add.f32 	%f4, %f33, %f34;
	setp.ne.s32 	%p10, %r6, 0;
	shr.u32 	%r31, %r2, 3;
	mov.u32 	%r32, _ZZ16block_reduce_sumfE6shared;
	add.s32 	%r7, %r32, %r31;
	@%p10 bra 	$L__BB0_7;
	st.shared.f32 	[%r7], %f4;
$L__BB0_7:
	bar.sync 	0;
	mov.u32 	%r8, %ntid.x;
	shr.u32 	%r9, %r8, 5;
	setp.ge.u32 	%p11, %r2, %r9;
	shl.b32 	%r33, %r6, 2;
	add.s32 	%r10, %r32, %r33;
	mov.f32 	%f110, 0f00000000;
	@%p11 bra 	$L__BB0_9;
	ld.shared.f32 	%f110, [%r10];
$L__BB0_9:
	setp.gt.u32 	%p12, %r2, 31;
	@%p12 bra 	$L__BB0_11;
	mov.b32 	%r35, %f110;
	shfl.sync.down.b32	%r36|%p13, %r35, 16, 31, -1;
	mov.b32 	%f36, %r36;
	add.f32 	%f37, %f110, %f36;
	mov.b32 	%r37, %f37;
	shfl.sync.down.b32	%r38|%p14, %r37, 8, 31, -1;
	mov.b32 	%f38, %r38;
	add.f32 	%f39, %f37, %f38;
	mov.b32 	%r39, %f39;
	shfl.sync.down.b32	%r40|%p15, %r39, 4, 31, -1;
	mov.b32 	%f40, %r40;
	add.f32 	%f41, %f39, %f40;
	mov.b32 	%r41, %f41;
	shfl.sync.down.b32	%r42|%p16, %r41, 2, 31, -1;
	mov.b32 	%f42, %r42;
	add.f32 	%f43, %f41, %f42;
	mov.b32 	%r43, %f43;
	shfl.sync.down.b32	%r44|%p17, %r43, 1, 31, -1;
	mov.b32 	%f44, %r44;
	add.f32 	%f110, %f43, %f44;
$L__BB0_11:
	bar.sync 	0;
	setp.ne.s32 	%p18, %r2, 0;
	@%p18 bra 	$L__BB0_13;
	st.shared.f32 	[_ZZ35fused_cross_entropy_accuracy_kernelPKfPKllPfS3_PliiE10shared_max], %f110;
$L__BB0_13:
	setp.ge.s32 	%p19, %r2, %r18;
	bar.sync 	0;
	mov.f32 	%f112, 0f00000000;
	ld.shared.f32 	%f9, [_ZZ35fused_cross_entropy_accuracy_kernelPKfPKllPfS3_PliiE10shared_max];
	@%p19 bra 	$L__BB0_16;
	mov.f32 	%f112, 0f00000000;
	mov.u32 	%r79, %r2;
$L__BB0_15:
	mul.wide.s32 	%rd16, %r79, 4;
	add.s64 	%rd17, %rd2, %rd16;
	ld.global.nc.f32 	%f47, [%rd17];
	sub.f32 	%f48, %f47, %f9;
	fma.rn.f32 	%f49, %f48, 0f3BBB989D, 0f3F000000;
	cvt.sat.f32.f32 	%f50, %f49;
	mov.f32 	%f51, 0f4B400001;
	mov.f32 	%f52, 0f437C0000;
	fma.rm.f32 	%f53, %f50, %f52, %f51;
	add.f32 	%f54, %f53, 0fCB40007F;
	neg.f32 	%f55, %f54;
	fma.rn.f32 	%f56, %f48, 0f3FB8AA3B, %f55;
	fma.rn.f32 	%f57, %f48, 0f32A57060, %f56;
	mov.b32 	%r45, %f53;
	shl.b32 	%r46, %r45, 23;
	mov.b32 	%f58, %r46;
	ex2.approx.ftz.f32 	%f59, %f57;
	fma.rn.f32 	%f112, %f59, %f58, %f112;
	add.s32 	%r79, %r79, %r8;
	setp.lt.s32 	%p20, %r79, %r18;
	@%p20 bra 	$L__BB0_15;
$L__BB0_16:
	setp.ne.s32 	%p21, %r6, 0;
	mov.b32 	%r47, %f112;
	shfl.sync.down.b32	%r48|%p22, %r47, 16, 31, -1;
	mov.b32 	%f60, %r48;
	add.f32 	%f61, %f112, %f60;
	mov.b32 	%r49, %f61;
	shfl.sync.down.b32	%r50|%p23, %r49, 8, 31, -1;
	mov.b32 	%f62, %r50;
	add.f32 	%f63, %f61, %f62;
	mov.b32 	%r51, %f63;
	shfl.sync.down.b32	%r52|%p24, %r51, 4, 31, -1;
	mov.b32 	%f64, %r52;
	add.f32 	%f65, %f63, %f64;
	mov.b32 	%r53, %f65;
	shfl.sync.down.b32	%r54|%p25, %r53, 2, 31, -1;
	mov.b32 	%f66, %r54;
	add.f32 	%f67, %f65, %f66;
	mov.b32 	%r55, %f67;
	shfl.sync.down.b32	%r56|%p26, %r55, 1, 31, -1;
	mov.b32 	%f68, %r56;
	add.f32 	%f13, %f67, %f68;
	@%p21 bra 	$L__BB0_18;
	st.shared.f32 	[%r7], %f13;
$L__BB0_18:
	setp.ge.u32 	%p27, %r2, %r9;
	bar.sync 	0;
	mov.f32 	%f114, 0f00000000;
	@%p27 bra 	$L__BB0_20;
	ld.shared.f32 	%f114, [%r10];
$L__BB0_20:
	setp.gt.u32 	%p28, %r2, 31;
	@%p28 bra 	$L__BB0_22;
	mov.b32 	%r57, %f114;
	shfl.sync.down.b32	%r58|%p29, %r57, 16, 31, -1;
	mov.b32 	%f70, %r58;
	add.f32 	%f71, %f114, %f70;
	mov.b32 	%r59, %f71;
	shfl.sync.down.b32	%r60|%p30, %r59, 8, 31, -1;
	mov.b32 	%f72, %r60;
	add.f32 	%f73, %f71, %f72;
	mov.b32 	%r61, %f73;
	shfl.sync.down.b32	%r62|%p31, %r61, 4, 31, -1;
	mov.b32 	%f74, %r62;
	add.f32 	%f75, %f73, %f74;
	mov.b32 	%r63, %f75;
	shfl.sync.down.b32	%r64|%p32, %r63, 2, 31, -1;
	mov.b32 	%f76, %r64;
	add.f32 	%f77, %f75, %f76;
	mov.b32 	%r65, %f77;
	shfl.sync.down.b32	%r66|%p33, %r65, 1, 31, -1;
	mov.b32 	%f78, %r66;
	add.f32 	%f114, %f77, %f78;
$L__BB0_22:
	setp.ne.s32 	%p34, %r2, 0;
	bar.sync 	0;
	@%p34 bra 	$L__BB0_24;
	st.shared.f32 	[_ZZ35fused_cross_entropy_accuracy_kernelPKfPKllPfS3_PliiE14shared_sum_exp], %f114;
$L__BB0_24:
	setp.ge.s32 	%p35, %r2, %r18;
	bar.sync 	0;
	ld.shared.f32 	%f79, [_ZZ35fused_cross_entropy_accuracy_kernelPKfPKllPfS3_PliiE14shared_sum_exp];
	shl.b64 	%rd18, %rd1, 2;
	add.s64 	%rd19, %rd2, %rd18;
	ld.global.nc.f32 	%f80, [%rd19];
	sub.f32 	%f81, %f80, %f9;
	setp.lt.f32 	%p36, %f79, 0f00800000;
	mul.f32 	%f82, %f79, 0f4B000000;
	selp.f32 	%f83, %f82, %f79, %p36;
	selp.f32 	%f84, 0fC1B80000, 0f00000000, %p36;
	mov.b32 	%r68, %f83;
	add.s32 	%r69, %r68, -1059760811;
	and.b32  	%r70, %r69, -8388608;
	sub.s32 	%r71, %r68, %r70;
	mov.b32 	%f85, %r71;
	cvt.rn.f32.s32 	%f86, %r70;
	fma.rn.f32 	%f87, %f86, 0f34000000, %f84;
	add.f32 	%f88, %f85, 0fBF800000;
	fma.rn.f32 	%f89, %f88, 0fBE055027, 0f3E1039F6;
	fma.rn.f32 	%f90, %f89, %f88, 0fBDF8CDCC;
	fma.rn.f32 	%f91, %f90, %f88, 0f3E0F2955;
	fma.rn.f32 	%f92, %f91, %f88, 0fBE2AD8B9;
	fma.rn.f32 	%f93, %f92, %f88, 0f3E4CED0B;
	fma.rn.f32 	%f94, %f93, %f88, 0fBE7FFF22;
	fma.rn.f32 	%f95, %f94, %f88, 0f3EAAAA78;
	fma.rn.f32 	%f96, %f95, %f88, 0fBF000000;
	mul.f32 	%f97, %f88, %f96;
	fma.rn.f32 	%f98, %f97, %f88, %f88;
	fma.rn.f32 	%f99, %f87, 0f3F317218, %f98;
	setp.gt.u32 	%p37, %r68, 2139095039;
	fma.rn.f32 	%f100, %f83, 0f7F800000, 0f7F800000;
	selp.f32 	%f101, %f100, %f99, %p37;
	setp.eq.f32 	%p38, %f83, 0f00000000;
	selp.f32 	%f102, 0fFF800000, %f101, %p38;
	sub.f32 	%f18, %f81, %f102;
	ld.global.nc.f32 	%f116, [%rd2];
	mov.b32 	%r82, 0;
	@%p35 bra 	$L__BB0_27;
	mov.b32 	%r82, 0;
	mov.u32 	%r80, %r2;
$L__BB0_26:
	mul.wide.s32 	%rd20, %r80, 4;
	add.s64 	%rd21, %rd2, %rd20;
	ld.global.nc.f32 	%f103, [%rd21];
	setp.gt.f32 	%p39, %f103, %f116;
	selp.b32 	%r82, %r80, %r82, %p39;
	selp.f32 	%f116, %f103, %f116, %p39;
	add.s32 	%r80, %r80, %r8;
	setp.lt.s32 	%p40, %r80, %r18;
	@%p40 bra 	$L__BB0_26;
$L__BB0_27:
	setp.ne.s32 	%p41, %r2, 0;
	@%p41 bra 	$L__BB0_29;
	st.shared.f32 	[_ZZ35fused_cross_entropy_accuracy_kernelPKfPKllPfS3_PliiE15shared_pred_val], %f116;
	st.shared.u32 	[_ZZ35fused_cross_entropy_accuracy_kernelPKfPKllPfS3_PliiE15shared_pred_idx], %r82;
$L__BB0_29:
	bar.sync 	0;
	ld.shared.f32 	%f104, [_ZZ35fused_cross_entropy_accuracy_kernelPKfPKllPfS3_PliiE15shared_pred_val];
	setp.leu.f32 	%p42, %f116, %f104;
	@%p42 bra 	$L__BB0_31;
	mov.b32 	%r73, %f116;
	atom.shared.max.s32 	%r74, [_ZZ35fused_cross_entropy_accuracy_kernelPKfPKllPfS3_PliiE15shared_pred_val], %r73;
	atom.shared.exch.b32 	%r75, [_ZZ35fused_cross_entropy_accuracy_kernelPKfPKllPfS3_PliiE15shared_pred_idx], %r82;
$L__BB0_31:
	setp.ne.s32 	%p43, %r2, 0;
	bar.sync 	0;
	@%p43 bra 	$L__BB0_33;
	ld.shared.s32 	%rd22, [_ZZ35fused_cross_entropy_accuracy_kernelPKfPKllPfS3_PliiE15shared_pred_idx];
	setp.eq.s64 	%p44, %rd1, %rd22;
	selp.u32 	%r76, 1, 0, %p44;
	cvta.to.global.u64 	%rd23, %rd6;
	neg.f32 	%f105, %f18;
	atom.global.add.f32 	%f106, [%rd23], %f105;
	cvta.to.global.u64 	%rd24, %rd7;
	atom.global.add.u32 	%r77, [%rd24], %r76;
	cvta.to.global.u64 	%rd25, %rd8;
	atom.global.add.u64 	%rd26, [%rd25], 1;
$L__BB0_33:
	ret;

}


// ===== COMPILED SASS (sm_100) =====

	.target	sm_100

	.elftype	@"ET_EXEC"


//--------------------- .note.nv.tkinfo           --------------------------
	.section	.note.nv.tkinfo,"",@"SHT_NOTE"
	.sectionflags	@"SHF_NOTE_NV_TKINFO"
	.tkinfo
        /*0018*/ 	.word	0x00000002
        /*0030*/ 	.string	""
        /*0030*/ 	.string	"ptxas"
        /*0030*/ 	.string	"Cuda compilation tools, release 13.0, V13.0.88"
        /*0030*/ 	.string	"Build cuda_13.0.r13.0/compiler.36424714_0"
        /*0030*/ 	.string	"-arch sm_100 -m 64 "



//--------------------- .note.nv.cuinfo           --------------------------
	.section	.note.nv.cuinfo,"",@"SHT_NOTE"
	.sectionflags	@"SHF_NOTE_NV_CUINFO"
        /*0018*/ 	.short	0x0002
        /*001a*/ 	.short	0x0064
        /*001c*/ 	.short	0x0082
	.zero		2


//--------------------- .nv.info                  --------------------------
	.section	.nv.info,"",@"SHT_CUDA_INFO"
	.align	4


	//----- nvinfo : EIATTR_REGCOUNT
	.align		4
        /*0000*/ 	.byte	0x04, 0x2f
        /*0002*/ 	.short	(.L_1 - .L_0)
	.align		4
.L_0:
        /*0004*/ 	.word	index@(_Z35fused_cross_entropy_accuracy_kernelPKfPKllPfS3_Plii)
        /*0008*/ 	.word	0x00000018


	//----- nvinfo : EIATTR_FRAME_SIZE
	.align		4
.L_1:
        /*000c*/ 	.byte	0x04, 0x11
        /*000e*/ 	.short	(.L_3 - .L_2)
	.align		4
.L_2:
        /*0010*/ 	.word	index@(_Z35fused_cross_entropy_accuracy_kernelPKfPKllPfS3_Plii)
        /*0014*/ 	.word	0x00000000


	//----- nvinfo : EIATTR_MIN_STACK_SIZE
	.align		4
.L_3:
        /*0018*/ 	.byte	0x04, 0x12
        /*001a*/ 	.short	(.L_5 - .L_4)
	.align		4
.L_4:
        /*001c*/ 	.word	index@(_Z35fused_cross_entropy_accuracy_kernelPKfPKllPfS3_Plii)
        /*0020*/ 	.word	0x00000000
.L_5:


//--------------------- .nv.compat                --------------------------
	.section	.nv.compat,"",@"SHT_CUDA_COMPAT_INFO"
	.align	4
        /*0000*/ 	.byte	0x02, 0x09, 0x00, 0x00, 0x02, 0x02, 0x01, 0x00, 0x02, 0x05, 0x05, 0x00, 0x03, 0x07, 0x01, 0x01
        /*0010*/ 	.byte	0x02, 0x03, 0x00, 0x00, 0x02, 0x06, 0x01, 0x00, 0x04, 0x0b, 0x08, 0x00, 0x01, 0x00, 0x00, 0x00
        /*0020*/ 	.byte	0x00, 0x00, 0x00, 0x00


//--------------------- .nv.info._Z35fused_cross_entropy_accuracy_kernelPKfPKllPfS3_Plii --------------------------
	.section	.nv.info._Z35fused_cross_entropy_accuracy_kernelPKfPKllPfS3_Plii,"",@"SHT_CUDA_INFO"
	.sectionflags	@""
	.align	4


	//----- nvinfo : EIATTR_CUDA_API_VERSION
	.align		4
        /*0000*/ 	.byte	0x04, 0x37
        /*0002*/ 	.short	(.L_7 - .L_6)
.L_6:
        /*0004*/ 	.word	0x00000082


	//----- nvinfo : EIATTR_KPARAM_INFO
	.align		4
.L_7:
        /*0008*/ 	.byte	0x04, 0x17
        /*000a*/ 	.short	(.L_9 - .L_8)
.L_8:
        /*000c*/ 	.word	0x00000000
        /*0010*/ 	.short	0x0007
        /*0012*/ 	.short	0x0034
        /*0014*/ 	.byte	0x00, 0xf0, 0x11, 0x00


	//----- nvinfo : EIATTR_KPARAM_INFO
	.align		4
.L_9:
        /*0018*/ 	.byte	0x04, 0x17
        /*001a*/ 	.short	(.L_11 - .L_10)
.L_10:
        /*001c*/ 	.word	0x00000000
        /*0020*/ 	.short	0x0006
        /*0022*/ 	.short	0x0030
        /*0024*/ 	.byte	0x00, 0xf0, 0x11, 0x00


	//----- nvinfo : EIATTR_KPARAM_INFO
	.align		4
.L_11:
        /*0028*/ 	.byte	0x04, 0x17
        /*002a*/ 	.short	(.L_13 - .L_12)
.L_12:
        /*002c*/ 	.word	0x00000000
        /*0030*/ 	.short	0x0005
        /*0032*/ 	.short	0x0028
        /*0034*/ 	.byte	0x00, 0xf5, 0x21, 0x00


	//----- nvinfo : EIATTR_KPARAM_INFO
	.align		4
.L_13:
        /*0038*/ 	.byte	0x04, 0x17
        /*003a*/ 	.short	(.L_15 - .L_14)
.L_14:
        /*003c*/ 	.word	0x00000000
        /*0040*/ 	.short	0x0004
        /*0042*/ 	.short	0x0020
        /*0044*/ 	.byte	0x00, 0xf5, 0x21, 0x00


	//----- nvinfo : EIATTR_KPARAM_INFO
	.align		4
.L_15:
        /*0048*/ 	.byte	0x04, 0x17
        /*004a*/ 	.short	(.L_17 - .L_16)
.L_16:
        /*004c*/ 	.word	0x00000000
        /*0050*/ 	.short	0x0003
        /*0052*/ 	.short	0x0018
        /*0054*/ 	.byte	0x00, 0xf5, 0x21, 0x00


	//----- nvinfo : EIATTR_KPARAM_INFO
	.align		4
.L_17:
        /*0058*/ 	.byte	0x04, 0x17
        /*005a*/ 	.short	(.L_19 - .L_18)
.L_18:
        /*005c*/ 	.word	0x00000000
        /*0060*/ 	.short	0x0002
        /*0062*/ 	.short	0x0010
        /*0064*/ 	.byte	0x00, 0xf0, 0x21, 0x00


	//----- nvinfo : EIATTR_KPARAM_INFO
	.align		4
.L_19:
        /*0068*/ 	.byte	0x04, 0x17
        /*006a*/ 	.short	(.L_21 - .L_20)
.L_20:
        /*006c*/ 	.word	0x00000000
        /*0070*/ 	.short	0x0001
        /*0072*/ 	.short	0x0008
        /*0074*/ 	.byte	0x00, 0xf5, 0x21, 0x00


	//----- nvinfo : EIATTR_KPARAM_INFO
	.align		4
.L_21:
        /*0078*/ 	.byte	0x04, 0x17
        /*007a*/ 	.short	(.L_23 - .L_22)
.L_22:
        /*007c*/ 	.word	0x00000000
        /*0080*/ 	.short	0x0000
        /*0082*/ 	.short	0x0000
        /*0084*/ 	.byte	0x00, 0xf5, 0x21, 0x00


	//----- nvinfo : EIATTR_SPARSE_MMA_MASK
	.align		4
.L_23:
        /*0088*/ 	.byte	0x03, 0x50
        /*008a*/ 	.short	0x0000


	//----- nvinfo : EIATTR_MAXREG_COUNT
	.align		4
        /*008c*/ 	.byte	0x03, 0x1b
        /*008e*/ 	.short	0x00ff


	//----- nvinfo : EIATTR_NUM_BARRIERS
	.align		4
        /*0090*/ 	.byte	0x02, 0x4c
        /*0092*/ 	.byte	0x01
	.zero		1


	//----- nvinfo : EIATTR_MERCURY_ISA_VERSION
	.align		4
        /*0094*/ 	.byte	0x03, 0x5f
        /*0096*/ 	.short	0x0101


	//----- nvinfo : EIATTR_INT_WARP_WIDE_INSTR_OFFSETS
	.align		4
        /*0098*/ 	.byte	0x04, 0x31
        /*009a*/ 	.short	(.L_25 - .L_24)


	//   ....[0]....
.L_24:
        /*009c*/ 	.word	0x00000a40


	//   ....[1]....
        /*00a0*/ 	.word	0x00000a50


	//----- nvinfo : EIATTR_COOP_GROUP_MASK_REGIDS
	.align		4
.L_25:
        /*00a4*/ 	.byte	0x04, 0x29
        /*00a6*/ 	.short	(.L_27 - .L_26)


	//   ....[0]....
.L_26:
        /*00a8*/ 	.word	0xffffffff


	//   ....[1]....
        /*00ac*/ 	.word	0xffffffff


	//   ....[2]....
        /*00b0*/ 	.word	0xffffffff


	//   ....[3]....
        /*00b4*/ 	.word	0xffffffff


	//   ....[4]....
        /*00b8*/ 	.word	0xffffffff


	//   ....[5]....
        /*00bc*/ 	.word	0xffffffff


	//   ....[6]....
        /*00c0*/ 	.word	0xffffffff


	//   ....[7]....
        /*00c4*/ 	.word	0xffffffff


	//   ....[8]....
        /*00c8*/ 	.word	0xffffffff


	//   ....[9]....
        /*00cc*/ 	.word	0xffffffff


	//   ....[10]....
        /*00d0*/ 	.word	0xffffffff


	//   ....[11]....
        /*00d4*/ 	.word	0xffffffff


	//   ....[12]....
        /*00d8*/ 	.word	0xffffffff


	//   ....[13]....
        /*00dc*/ 	.word	0xffffffff


	//   ....[14]....
        /*00e0*/ 	.word	0xffffffff


	//   ....[15]....
        /*00e4*/ 	.word	0xffffffff


	//   ....[16]....
        /*00e8*/ 	.word	0xffffffff


	//   ....[17]....
        /*00ec*/ 	.word	0xffffffff


	//   ....[18]....
        /*00f0*/ 	.word	0xffffffff


	//   ....[19]....
        /*00f4*/ 	.word	0xffffffff


	//   ....[20]....
        /*00f8*/ 	.word	0x05000010


	//   ....[21]....
        /*00fc*/ 	.word	0x05000010


	//   ....[22]....
        /*0100*/ 	.word	0x05000010


	//   ....[23]....
        /*0104*/ 	.word	0x05000010


	//   ....[24]....
        /*0108*/ 	.word	0x05000010


	//   ....[25]....
        /*010c*/ 	.word	0x05000010


	//   ....[26]....
        /*0110*/ 	.word	0x05000010


	//   ....[27]....
        /*0114*/ 	.word	0x05000010


	//   ....[28]....
        /*0118*/ 	.word	0x05000010


	//   ....[29]....
        /*011c*/ 	.word	0x05000010


	//----- nvinfo : EIATTR_COOP_GROUP_INSTR_OFFSETS
	.align		4
.L_27:
        /*0120*/ 	.byte	0x04, 0x28
        /*0122*/ 	.short	(.L_29 - .L_28)


	//   ....[0]....
.L_28:
        /*0124*/ 	.word	0x00000200


	//   ....[1]....
        /*0128*/ 	.word	0x00000290


	//   ....[2]....
        /*012c*/ 	.word	0x000002c0


	//   ....[3]....
        /*0130*/ 	.word	0x000002e0


	//   ....[4]....
        /*0134*/ 	.word	0x00000320


	//   ....[5]....
        /*0138*/ 	.word	0x000003b0


	//   ....[6]....
        /*013c*/ 	.word	0x000003d0


	//   ....[7]....
        /*0140*/ 	.word	0x000003f0


	//   ....[8]....
        /*0144*/ 	.word	0x00000410


	//   ....[9]....
        /*0148*/ 	.word	0x00000430


	//   ....[10]....
        /*014c*/ 	.word	0x00000610


	//   ....[11]....
        /*0150*/ 	.word	0x00000650


	//   ....[12]....
        /*0154*/ 	.word	0x00000670


	//   ....[13]....
        /*0158*/ 	.word	0x00000690


	//   ....[14]....
        /*015c*/ 	.word	0x000006b0


	//   ....[15]....
        /*0160*/ 	.word	0x00000730


	//   ....[16]....
        /*0164*/ 	.word	0x00000750


	//   ....[17]....
        /*0168*/ 	.word	0x00000770


	//   ....[18]....
        /*016c*/ 	.word	0x00000790


	//   ....[19]....
        /*0170*/ 	.word	0x000007b0


	//   ....[20]....
        /*0174*/ 	.word	0x00000d80


	//   ....[21]....
        /*0178*/ 	.word	0x00000df0


	//   ....[22]....
        /*017c*/ 	.word	0x00000e60


	//   ....[23]....
        /*0180*/ 	.word	0x00000ed0


	//   ....[24]....
        /*0184*/ 	.word	0x00000f40


	//   ....[25]....
        /*0188*/ 	.word	0x00000fd0


	//   ....[26]....
        /*018c*/ 	.word	0x00001040


	//   ....[27]....
        /*0190*/ 	.word	0x000010b0


	//   ....[28]....
        /*0194*/ 	.word	0x00001120


	//   ....[29]....
        /*0198*/ 	.word	0x00001190


	//----- nvinfo : EIATTR_VRC_CTA_INIT_COUNT
	.align		4
.L_29:
        /*019c*/ 	.byte	0x02, 0x4a
	.zero		1
	.zero		1


	//----- nvinfo : EIATTR_EXIT_INSTR_OFFSETS
	.align		4
        /*01a0*/ 	.byte	0x04, 0x1c
        /*01a2*/ 	.short	(.L_31 - .L_30)


	//   ....[0]....
.L_30:
        /*01a4*/ 	.word	0x00000040


	//   ....[1]....
        /*01a8*/ 	.word	0x000000c0


	//   ....[2]....
        /*01ac*/ 	.word	0x00000b20


	//   ....[3]....
        /*01b0*/ 	.word	0x00000d20


	//----- nvinfo : EIATTR_CRS_STACK_SIZE
	.align		4
.L_31:
        /*01b4*/ 	.byte	0x04, 0x1e
        /*01b6*/ 	.short	(.L_33 - .L_32)
.L_32:
        /*01b8*/ 	.word	0x00000000


	//----- nvinfo : EIATTR_CBANK_PARAM_SIZE
	.align		4
.L_33:
        /*01bc*/ 	.byte	0x03, 0x19
        /*01be*/ 	.short	0x0038


	//----- nvinfo : EIATTR_PARAM_CBANK
	.align		4
        /*01c0*/ 	.byte	0x04, 0x0a
        /*01c2*/ 	.short	(.L_35 - .L_34)
	.align		4
.L_34:
        /*01c4*/ 	.word	index@(.nv.constant0._Z35fused_cross_entropy_accuracy_kernelPKfPKllPfS3_Plii)
        /*01c8*/ 	.short	0x0380
        /*01ca*/ 	.short	0x0038


	//----- nvinfo : EIATTR_SW_WAR
	.align		4
.L_35:
        /*01cc*/ 	.byte	0x04, 0x36
        /*01ce*/ 	.short	(.L_37 - .L_36)
.L_36:
        /*01d0*/ 	.word	0x00000008
.L_37:


//--------------------- .nv.callgraph             --------------------------
	.section	.nv.callgraph,"",@"SHT_CUDA_CALLGRAPH"
	.align	4
	.sectionentsize	8
	.align		4
        /*0000*/ 	.word	0x00000000
	.align		4
        /*0004*/ 	.word	0xffffffff
	.align		4
        /*0008*/ 	.word	0x00000000
	.align		4
        /*000c*/ 	.word	0xfffffffe
	.align		4
        /*0010*/ 	.word	0x00000000
	.align		4
        /*0014*/ 	.word	0xfffffffd
	.align		4
        /*0018*/ 	.word	0x00000000
	.align		4
        /*001c*/ 	.word	0xfffffffc


//--------------------- .text._Z35fused_cross_entropy_accuracy_kernelPKfPKllPfS3_Plii --------------------------
	.section	.text._Z35fused_cross_entropy_accuracy_kernelPKfPKllPfS3_Plii,"ax",@progbits
	.align	128
        .global         _Z35fused_cross_entropy_accuracy_kernelPKfPKllPfS3_Plii
        .type           _Z35fused_cross_entropy_accuracy_kernelPKfPKllPfS3_Plii,@function
        .size           _Z35fused_cross_entropy_accuracy_kernelPKfPKllPfS3_Plii,(.L_x_28 - _Z35fused_cross_entropy_accuracy_kernelPKfPKllPfS3_Plii)
        .other          _Z35fused_cross_entropy_accuracy_kernelPKfPKllPfS3_Plii,@"STO_CUDA_ENTRY STV_DEFAULT"
_Z35fused_cross_entropy_accuracy_kernelPKfPKllPfS3_Plii:
.text._Z35fused_cross_entropy_accuracy_kernelPKfPKllPfS3_Plii:
[----:B------:R-:W-:Y:S01]  /*0000*/  LDC R1, c[0x0][0x37c] ;  /* 0x0000df00ff017b82 */ /* 0x000fe20000000800 */
[----:B------:R-:W0:Y:S01]  /*0010*/  S2R R9, SR_CTAID.X ;  /* 0x0000000000097919 */ /* 0x000e220000002500 */
[----:B------:R-:W0:Y:S02]  /*0020*/  LDCU UR4, c[0x0][0x3b0] ;  /* 0x00007600ff0477ac */ /* 0x000e240008000800 */
[----:B0-----:R-:W-:-:S13]  /*0030*/  ISETP.GE.AND P0, PT, R9, UR4, PT ;  /* 0x0000000409007c0c */ /* 0x001fda000bf06270 */
[----:B------:R-:W-:Y:S05]  /*0040*/  @P0 EXIT ;  /* 0x000000000000094d */ /* 0x000fea0003800000 */
[----:B------:R-:W0:Y:S01]  /*0050*/  LDC.64 R2, c[0x0][0x388] ;  /* 0x0000e200ff027b82 */ /* 0x000e220000000a00 */
[----:B------:R-:W1:Y:S01]  /*0060*/  LDCU.64 UR8, c[0x0][0x358] ;  /* 0x00006b00ff0877ac */ /* 0x000e620008000a00 */
[----:B------:R-:W2:Y:S01]  /*0070*/  LDCU.64 UR4, c[0x0][0x390] ;  /* 0x00007200ff0477ac */ /* 0x000ea20008000a00 */
[----:B0-----:R-:W-:-:S06]  /*0080*/  IMAD.WIDE.U32 R2, R9, 0x8, R2 ;  /* 0x0000000809027825 */ /* 0x001fcc00078e0002 */
[----:B-1----:R-:W2:Y:S02]  /*0090*/  LDG.E.64.CONSTANT R2, desc[UR8][R2.64] ;  /* 0x0000000802027981 */ /* 0x002ea4000c1e9b00 */
[----:B--2---:R-:W-:-:S04]  /*00a0*/  ISETP.NE.U32.AND P0, PT, R2, UR4, PT ;  /* 0x0000000402007c0c */ /* 0x004fc8000bf05070 */
[----:B------:R-:W-:-:S13]  /*00b0*/  ISETP.NE.AND.EX P0, PT, R3, UR5, PT, P0 ;  /* 0x0000000503007c0c */ /* 0x000fda000bf05300 */
[----:B------:R-:W-:Y:S05]  /*00c0*/  @!P0 EXIT ;  /* 0x000000000000894d */ /* 0x000fea0003800000 */
[----:B------:R-:W0:Y:S01]  /*00d0*/  S2R R7, SR_TID.X ;  /* 0x0000000000077919 */ /* 0x000e220000002100 */
[----:B------:R-:W1:Y:S01]  /*00e0*/  LDC R0, c[0x0][0x3b4] ;  /* 0x0000ed00ff007b82 */ /* 0x000e620000000800 */
[----:B------:R-:W-:Y:S01]  /*00f0*/  BSSY.RECONVERGENT B0, `(.L_x_0) ;  /* 0x0000010000007945 */ /* 0x000fe20003800200 */
[----:B------:R-:W-:-:S06]  /*0100*/  MOV R6, 0xff7fffff ;  /* 0xff7fffff00067802 */ /* 0x000fcc0000000f00 */
[----:B------:R-:W2:Y:S01]  /*0110*/  LDC.64 R4, c[0x0][0x380] ;  /* 0x0000e000ff047b82 */ /* 0x000ea20000000a00 */
[-C--:B-1----:R-:W-:Y:S01]  /*0120*/  IMAD R9, R9, R0.reuse, RZ ;  /* 0x0000000009097224 */ /* 0x082fe200078e02ff */
[----:B0-----:R-:W-:-:S03]  /*0130*/  ISETP.GE.AND P0, PT, R7, R0, PT ;  /* 0x000000000700720c */ /* 0x001fc60003f06270 */
[----:B--2---:R-:W-:-:S10]  /*0140*/  IMAD.WIDE R4, R9, 0x4, R4 ;  /* 0x0000000409047825 */ /* 0x004fd400078e0204 */
[----:B------:R-:W-:Y:S05]  /*0150*/  @P0 BRA `(.L_x_1) ;  /* 0x0000000000240947 */ /* 0x000fea0003800000 */
[----:B------:R-:W0:Y:S01]  /*0160*/  LDC R10, c[0x0][0x360] ;  /* 0x0000d800ff0a7b82 */ /* 0x000e220000000800 */
[----:B------:R-:W-:Y:S01]  /*0170*/  MOV R6, 0xff7fffff ;  /* 0xff7fffff00067802 */ /* 0x000fe20000000f00 */
[----:B------:R-:W-:-:S07]  /*0180*/  IMAD.MOV.U32 R11, RZ, RZ, R7 ;  /* 0x000000ffff0b7224 */ /* 0x000fce00078e0007 */
.L_x_2:
[----:B------:R-:W-:-:S06]  /*0190*/  IMAD.WIDE R8, R11, 0x4, R4 ;  /* 0x000000040b087825 */ /* 0x000fcc00078e0204 */
[----:B------:R-:W2:Y:S01]  /*01a0*/  LDG.E.CONSTANT R9, desc[UR8][R8.64] ;  /* 0x0000000808097981 */ /* 0x000ea2000c1e9900 */
[----:B0-----:R-:W-:-:S04]  /*01b0*/  IADD3 R11, PT, PT, R10, R11, RZ ;  /* 0x0000000b0a0b7210 */ /* 0x001fc80007ffe0ff */
[----:B------:R-:W-:Y:S02]  /*01c0*/  ISETP.GE.AND P1, PT, R11, R0, PT ;  /* 0x000000000b00720c */ /* 0x000fe40003f26270 */
[----:B--2---:R-:W-:-:S11]  /*01d0*/  FMNMX R6, R9, R6, !PT ;  /* 0x0000000609067209 */ /* 0x004fd60007800000 */
[----:B------:R-:W-:Y:S05]  /*01e0*/  @!P1 BRA `(.L_x_2) ;  /* 0xfffffffc00e89947 */ /* 0x000fea000383ffff */
.L_x_1:
[----:B------:R-:W-:Y:S05]  /*01f0*/  BSYNC.RECONVERGENT B0 ;  /* 0x0000000000007941 */ /* 0x000fea0003800200 */
.L_x_0:
[----:B------:R-:W0:Y:S01]  /*0200*/  SHFL.DOWN PT, R9, R6, 0x10, 0x1f ;  /* 0x0a001f0006097f89 */ /* 0x000e2200000e0000 */
[----:B------:R-:W1:Y:S01]  /*0210*/  S2UR UR10, SR_CgaCtaId ;  /* 0x00000000000a79c3 */ /* 0x000e620000008800 */
[----:B------:R-:W-:Y:S01]  /*0220*/  UMOV UR6, 0x400 ;  /* 0x0000040000067882 */ /* 0x000fe20000000000 */
[----:B------:R-:W2:Y:S01]  /*0230*/  LDCU UR5, c[0x0][0x360] ;  /* 0x00006c00ff0577ac */ /* 0x000ea20008000800 */
[----:B------:R-:W-:Y:S01]  /*0240*/  ISETP.GT.U32.AND P3, PT, R7, 0x1f, PT ;  /* 0x0000001f0700780c */ /* 0x000fe20003f64070 */
[----:B--2---:R-:W-:Y:S01]  /*0250*/  USHF.R.U32.HI UR4, URZ, 0x5, UR5 ;  /* 0x00000005ff047899 */ /* 0x004fe20008011605 */
[----:B0-----:R-:W-:Y:S01]  /*0260*/  FADD R9, R9, R6 ;  /* 0x0000000609097221 */ /* 0x001fe20000000000 */
[----:B-1----:R-:W-:-:S04]  /*0270*/  ULEA UR7, UR10, UR6, 0x18 ;  /* 0x000000060a077291 */ /* 0x002fc8000f8ec0ff */
[----:B------:R-:W-:Y:S01]  /*0280*/  ISETP.GE.U32.AND P1, PT, R7, UR4, PT ;  /* 0x0000000407007c0c */ /* 0x000fe2000bf26070 */
[----:B------:R-:W0:Y:S02]  /*0290*/  SHFL.DOWN PT, R8, R9, 0x8, 0x1f ;  /* 0x09001f0009087f89 */ /* 0x000e2400000e0000 */
[----:B0-----:R-:W-:Y:S01]  /*02a0*/  FADD R10, R9, R8 ;  /* 0x00000008090a7221 */ /* 0x001fe20000000000 */
[----:B------:R-:W-:-:S04]  /*02b0*/  LEA.HI R9, R7, UR7, RZ, 0x1d ;  /* 0x0000000707097c11 */ /* 0x000fc8000f8fe8ff */
[----:B------:R-:W0:Y:S02]  /*02c0*/  SHFL.DOWN PT, R11, R10, 0x4, 0x1f ;  /* 0x08801f000a0b7f89 */ /* 0x000e2400000e0000 */
[----:B0-----:R-:W-:-:S05]  /*02d0*/  FADD R11, R10, R11 ;  /* 0x0000000b0a0b7221 */ /* 0x001fca0000000000 */
[----:B------:R-:W0:Y:S02]  /*02e0*/  SHFL.DOWN PT, R8, R11, 0x2, 0x1f ;  /* 0x08401f000b087f89 */ /* 0x000e2400000e0000 */
[----:B0-----:R-:W-:Y:S01]  /*02f0*/  FADD R12, R11, R8 ;  /* 0x000000080b0c7221 */ /* 0x001fe20000000000 */
[----:B------:R-:W-:Y:S01]  /*0300*/  LOP3.LUT P2, R8, R7, 0x1f, RZ, 0xc0, !PT ;  /* 0x0000001f07087812 */ /* 0x000fe2000784c0ff */
[----:B------:R-:W-:-:S03]  /*0310*/  HFMA2 R11, -RZ, RZ, 0, 0 ;  /* 0x00000000ff0b7431 */ /* 0x000fc600000001ff */
[----:B------:R-:W0:Y:S01]  /*0320*/  SHFL.DOWN PT, R13, R12, 0x1, 0x1f ;  /* 0x08201f000c0d7f89 */ /* 0x000e2200000e0000 */
[----:B------:R-:W-:Y:S01]  /*0330*/  LEA R10, R8, UR7, 0x2 ;  /* 0x00000007080a7c11 */ /* 0x000fe2000f8e10ff */
[----:B0-----:R-:W-:-:S07]  /*0340*/  FADD R6, R12, R13 ;  /* 0x0000000d0c067221 */ /* 0x001fce0000000000 */
[----:B------:R0:W-:Y:S01]  /*0350*/  @!P2 STS [R9], R6 ;  /* 0x000000060900a388 */ /* 0x0001e20000000800 */
[----:B------:R-:W-:Y:S06]  /*0360*/  BAR.SYNC.DEFER_BLOCKING 0x0 ;  /* 0x0000000000007b1d */ /* 0x000fec0000010000 */
[----:B------:R0:W1:Y:S01]  /*0370*/  @!P1 LDS R11, [R10] ;  /* 0x000000000a0b9984 */ /* 0x0000620000000800 */
[----:B------:R-:W-:Y:S05]  /*0380*/  @P3 BRA `(.L_x_3) ;  /* 0x0000000000303947 */ /* 0x000fea0003800000 */
[----:B------:R-:W-:-:S03]  /*0390*/  UMOV UR4, 0xffffffff ;  /* 0xffffffff00047882 */ /* 0x000fc60000000000 */
[----:B------:R-:W-:Y:S05]  /*03a0*/  BRA.DIV UR4, `(.L_x_4) ;  /* 0x0000000a04607947 */ /* 0x000fea000b800000 */
[----:B01----:R-:W0:Y:S02]  /*03b0*/  SHFL.DOWN PT, R6, R11, 0x10, 0x1f ;  /* 0x0a001f000b067f89 */ /* 0x003e2400000e0000 */
[----:B0-----:R-:W-:-:S05]  /*03c0*/  FADD R6, R11, R6 ;  /* 0x000000060b067221 */ /* 0x001fca0000000000 */
[----:B------:R-:W0:Y:S02]  /*03d0*/  SHFL.DOWN PT, R13, R6, 0x8, 0x1f ;  /* 0x09001f00060d7f89 */ /* 0x000e2400000e0000 */
[----:B0-----:R-:W-:-:S05]  /*03e0*/  FADD R13, R6, R13 ;  /* 0x0000000d060d7221 */ /* 0x001fca0000000000 */
[----:B------:R-:W0:Y:S02]  /*03f0*/  SHFL.DOWN PT, R12, R13, 0x4, 0x1f ;  /* 0x08801f000d0c7f89 */ /* 0x000e2400000e0000 */
[----:B0-----:R-:W-:-:S05]  /*0400*/  FADD R12, R13, R12 ;  /* 0x0000000c0d0c7221 */ /* 0x001fca0000000000 */
[----:B------:R-:W0:Y:S02]  /*0410*/  SHFL.DOWN PT, R15, R12, 0x2, 0x1f ;  /* 0x08401f000c0f7f89 */ /* 0x000e2400000e0000 */
[----:B0-----:R-:W-:-:S05]  /*0420*/  FADD R15, R12, R15 ;  /* 0x0000000f0c0f7221 */ /* 0x001fca0000000000 */
[----:B------:R0:W1:Y:S02]  /*0430*/  SHFL.DOWN PT, R14, R15, 0x1, 0x1f ;  /* 0x08201f000f0e7f89 */ /* 0x00006400000e0000 */
.L_x_20:
[----:B-1----:R-:W-:-:S07]  /*0440*/  FADD R11, R15, R14 ;  /* 0x0000000e0f0b7221 */ /* 0x002fce0000000000 */
.L_x_3:
[----:B------:R-:W-:Y:S05]  /*0450*/  WARPSYNC.ALL ;  /* 0x0000000000007948 */ /* 0x000fea0003800000 */
[----:B------:R-:W-:Y:S01]  /*0460*/  BAR.SYNC.DEFER_BLOCKING 0x0 ;  /* 0x0000000000007b1d */ /* 0x000fe20000010000 */
[----:B------:R-:W-:Y:S01]  /*0470*/  ISETP.NE.AND P2, PT, R7, RZ, PT ;  /* 0x000000ff0700720c */ /* 0x000fe20003f45270 */
[----:B------:R-:W-:-:S04]  /*0480*/  IMAD.MOV.U32 R14, RZ, RZ, RZ ;  /* 0x000000ffff0e7224 */ /* 0x000fc800078e00ff */
[----:B------:R-:W-:Y:S08]  /*0490*/  BSSY.RECONVERGENT B0, `(.L_x_5) ;  /* 0x0000017000007945 */ /* 0x000ff00003800200 */
[----:B-1----:R1:W-:Y:S01]  /*04a0*/  @!P2 STS [UR7+0x80], R11 ;  /* 0x0000800bff00a988 */ /* 0x0023e20008000807 */
[----:B------:R-:W-:Y:S06]  /*04b0*/  BAR.SYNC.DEFER_BLOCKING 0x0 ;  /* 0x0000000000007b1d */ /* 0x000fec0000010000 */
[----:B0-----:R-:W0:Y:S01]  /*04c0*/  LDS R6, [UR7+0x80] ;  /* 0x00008007ff067984 */ /* 0x001e220008000800 */
[----:B------:R-:W-:Y:S05]  /*04d0*/  @P0 BRA `(.L_x_6) ;  /* 0x0000000000480947 */ /* 0x000fea0003800000 */
[----:B------:R-:W-:Y:S02]  /*04e0*/  MOV R14, RZ ;  /* 0x000000ff000e7202 */ /* 0x000fe40000000f00 */
[----:B-1----:R-:W-:-:S07]  /*04f0*/  MOV R11, R7 ;  /* 0x00000007000b7202 */ /* 0x002fce0000000f00 */
.L_x_7:
[----:B------:R-:W-:-:S06]  /*0500*/  IMAD.WIDE R12, R11, 0x4, R4 ;  /* 0x000000040b0c7825 */ /* 0x000fcc00078e0204 */
[----:B------:R-:W0:Y:S01]  /*0510*/  LDG.E.CONSTANT R13, desc[UR8][R12.64] ;  /* 0x000000080c0d7981 */ /* 0x000e22000c1e9900 */
[----:B------:R-:W-:Y:S02]  /*0520*/  HFMA2 R17, -RZ, RZ, 3.7421875, 0 ;  /* 0x437c0000ff117431 */ /* 0x000fe400000001ff */
[----:B------:R-:W-:Y:S01]  /*0530*/  IMAD.MOV.U32 R16, RZ, RZ, 0x3bbb989d ;  /* 0x3bbb989dff107424 */ /* 0x000fe200078e00ff */
[----:B------:R-:W-:-:S04]  /*0540*/  IADD3 R11, PT, PT, R11, UR5, RZ ;  /* 0x000000050b0b7c10 */ /* 0x000fc8000fffe0ff */
[----:B------:R-:W-:Y:S01]  /*0550*/  ISETP.GE.AND P4, PT, R11, R0, PT ;  /* 0x000000000b00720c */ /* 0x000fe20003f86270 */
[----:B0-----:R-:W-:-:S04]  /*0560*/  FADD R15, -R6, R13 ;  /* 0x0000000d060f7221 */ /* 0x001fc80000000100 */
[----:B------:R-:W-:-:S04]  /*0570*/  FFMA.SAT R16, R15, R16, 0.5 ;  /* 0x3f0000000f107423 */ /* 0x000fc80000002010 */
[----:B------:R-:W-:-:S04]  /*0580*/  FFMA.RM R16, R16, R17, 12582913 ;  /* 0x4b40000110107423 */ /* 0x000fc80000004011 */
[C---:B------:R-:W-:Y:S01]  /*0590*/  FADD R18, R16.reuse, -12583039 ;  /* 0xcb40007f10127421 */ /* 0x040fe20000000000 */
[----:B------:R-:W-:-:S03]  /*05a0*/  IMAD.SHL.U32 R13, R16, 0x800000, RZ ;  /* 0x00800000100d7824 */ /* 0x000fc600078e00ff */
[----:B------:R-:W-:-:S04]  /*05b0*/  FFMA R18, R15, 1.4426950216293334961, -R18 ;  /* 0x3fb8aa3b0f127823 */ /* 0x000fc80000000812 */
[----:B------:R-:W-:-:S06]  /*05c0*/  FFMA R18, R15, 1.925963033500011079e-08, R18 ;  /* 0x32a570600f127823 */ /* 0x000fcc0000000012 */
[----:B------:R-:W0:Y:S02]  /*05d0*/  MUFU.EX2 R18, R18 ;  /* 0x0000001200127308 */ /* 0x000e240000000800 */
[----:B0-----:R-:W-:Y:S01]  /*05e0*/  FFMA R14, R13, R18, R14 ;  /* 0x000000120d0e7223 */ /* 0x001fe2000000000e */
[----:B------:R-:W-:Y:S06]  /*05f0*/  @!P4 BRA `(.L_x_7) ;  /* 0xfffffffc00c0c947 */ /* 0x000fec000383ffff */
.L_x_6:
[----:B------:R-:W-:Y:S05]  /*0600*/  BSYNC.RECONVERGENT B0 ;  /* 0x0000000000007941 */ /* 0x000fea0003800200 */
.L_x_5:
[----:B-1----:R-:W1:Y:S01]  /*0610*/  SHFL.DOWN PT, R11, R14, 0x10, 0x1f ;  /* 0x0a001f000e0b7f89 */ /* 0x002e6200000e0000 */
[----:B------:R-:W-:Y:S01]  /*0620*/  ISETP.NE.AND P4, PT, R8, RZ, PT ;  /* 0x000000ff0800720c */ /* 0x000fe20003f85270 */
[----:B-1----:R-:W-:Y:S01]  /*0630*/  FADD R11, R11, R14 ;  /* 0x0000000e0b0b7221 */ /* 0x002fe20000000000 */
[----:B------:R-:W-:-:S04]  /*0640*/  MOV R14, RZ ;  /* 0x000000ff000e7202 */ /* 0x000fc80000000f00 */
[----:B------:R-:W1:Y:S02]  /*0650*/  SHFL.DOWN PT, R12, R11, 0x8, 0x1f ;  /* 0x09001f000b0c7f89 */ /* 0x000e6400000e0000 */
[----:B-1----:R-:W-:-:S05]  /*0660*/  FADD R12, R11, R12 ;  /* 0x0000000c0b0c7221 */ /* 0x002fca0000000000 */
[----:B------:R-:W1:Y:S02]  /*0670*/  SHFL.DOWN PT, R13, R12, 0x4, 0x1f ;  /* 0x08801f000c0d7f89 */ /* 0x000e6400000e0000 */
[----:B-1----:R-:W-:-:S05]  /*0680*/  FADD R13, R12, R13 ;  /* 0x0000000d0c0d7221 */ /* 0x002fca0000000000 */
[----:B------:R-:W1:Y:S02]  /*0690*/  SHFL.DOWN PT, R16, R13, 0x2, 0x1f ;  /* 0x08401f000d107f89 */ /* 0x000e6400000e0000 */
[----:B-1----:R-:W-:-:S05]  /*06a0*/  FADD R16, R13, R16 ;  /* 0x000000100d107221 */ /* 0x002fca0000000000 */
[----:B------:R-:W1:Y:S02]  /*06b0*/  SHFL.DOWN PT, R15, R16, 0x1, 0x1f ;  /* 0x08201f00100f7f89 */ /* 0x000e6400000e0000 */
[----:B-1----:R-:W-:-:S05]  /*06c0*/  FADD R8, R16, R15 ;  /* 0x0000000f10087221 */ /* 0x002fca0000000000 */
[----:B------:R1:W-:Y:S01]  /*06d0*/  @!P4 STS [R9], R8 ;  /* 0x000000080900c388 */ /* 0x0003e20000000800 */
[----:B------:R-:W-:Y:S06]  /*06e0*/  BAR.SYNC.DEFER_BLOCKING 0x0 ;  /* 0x0000000000007b1d */ /* 0x000fec0000010000 */
[----:B------:R1:W2:Y:S01]  /*06f0*/  @!P1 LDS R14, [R10] ;  /* 0x000000000a0e9984 */ /* 0x0002a20000000800 */
[----:B------:R-:W-:Y:S05]  /*0700*/  @P3 BRA `(.L_x_8) ;  /* 0x0000000000303947 */ /* 0x000fea0003800000 */
[----:B------:R-:W-:-:S03]  /*0710*/  UMOV UR4, 0xffffffff ;  /* 0xffffffff00047882 */ /* 0x000fc60000000000 */
[----:B------:R-:W-:Y:S05]  /*0720*/  BRA.DIV UR4, `(.L_x_9) ;  /* 0x0000000a04147947 */ /* 0x000fea000b800000 */
[----:B-12---:R-:W1:Y:S02]  /*0730*/  SHFL.DOWN PT, R9, R14, 0x10, 0x1f ;  /* 0x0a001f000e097f89 */ /* 0x006e6400000e0000 */
[----:B-1----:R-:W-:-:S05]  /*0740*/  FADD R9, R14, R9 ;  /* 0x000000090e097221 */ /* 0x002fca0000000000 */
[----:B------:R-:W1:Y:S02]  /*0750*/  SHFL.DOWN PT, R8, R9, 0x8, 0x1f ;  /* 0x09001f0009087f89 */ /* 0x000e6400000e0000 */
[----:B-1----:R-:W-:-:S05]  /*0760*/  FADD R8, R9, R8 ;  /* 0x0000000809087221 */ /* 0x002fca0000000000 */
[----:B------:R-:W1:Y:S02]  /*0770*/  SHFL.DOWN PT, R11, R8, 0x4, 0x1f ;  /* 0x08801f00080b7f89 */ /* 0x000e6400000e0000 */
[----:B-1----:R-:W-:-:S05]  /*0780*/  FADD R11, R8, R11 ;  /* 0x0000000b080b7221 */ /* 0x002fca0000000000 */
[----:B------:R-:W1:Y:S02]  /*0790*/  SHFL.DOWN PT, R10, R11, 0x2, 0x1f ;  /* 0x08401f000b0a7f89 */ /* 0x000e6400000e0000 */
[----:B-1----:R-:W-:-:S05]  /*07a0*/  FADD R10, R11, R10 ;  /* 0x0000000a0b0a7221 */ /* 0x002fca0000000000 */
[----:B------:R1:W2:Y:S02]  /*07b0*/  SHFL.DOWN PT, R13, R10, 0x1, 0x1f ;  /* 0x08201f000a0d7f89 */ /* 0x0002a400000e0000 */
.L_x_26:
[----:B--2---:R-:W-:-:S07]  /*07c0*/  FADD R14, R10, R13 ;  /* 0x0000000d0a0e7221 */ /* 0x004fce0000000000 */
.L_x_8:
[----:B------:R-:W-:Y:S05]  /*07d0*/  WARPSYNC.ALL ;  /* 0x0000000000007948 */ /* 0x000fea0003800000 */
[----:B------:R-:W-:Y:S01]  /*07e0*/  BAR.SYNC.DEFER_BLOCKING 0x0 ;  /* 0x0000000000007b1d */ /* 0x000fe20000010000 */
[----:B------:R-:W-:-:S04]  /*07f0*/  LEA R12, P1, R2, R4, 0x2 ;  /* 0x00000004020c7211 */ /* 0x000fc800078210ff */
[----:B------:R-:W-:Y:S01]  /*0800*/  LEA.HI.X R13, R2, R5, R3, 0x2, P1 ;  /* 0x00000005020d7211 */ /* 0x000fe200008f1403 */
[----:B-1----:R1:W5:Y:S04]  /*0810*/  LDG.E.CONSTANT R8, desc[UR8][R4.64] ;  /* 0x0000000804087981 */ /* 0x002368000c1e9900 */
[----:B------:R1:W5:Y:S04]  /*0820*/  LDG.E.CONSTANT R11, desc[UR8][R12.64] ;  /* 0x000000080c0b7981 */ /* 0x000368000c1e9900 */
[----:B--2---:R1:W-:Y:S01]  /*0830*/  @!P2 STS [UR7+0x84], R14 ;  /* 0x0000840eff00a988 */ /* 0x0043e20008000807 */
[----:B------:R-:W-:Y:S06]  /*0840*/  BAR.SYNC.DEFER_BLOCKING 0x0 ;  /* 0x0000000000007b1d */ /* 0x000fec0000010000 */
[----:B------:R-:W2:Y:S01]  /*0850*/  LDS R10, [UR7+0x84] ;  /* 0x00008407ff0a7984 */ /* 0x000ea20008000800 */
[----:B------:R-:W-:Y:S01]  /*0860*/  BSSY.RECONVERGENT B0, `(.L_x_10) ;  /* 0x000000c000007945 */ /* 0x000fe20003800200 */
[----:B------:R-:W-:-:S03]  /*0870*/  HFMA2 R9, -RZ, RZ, 0, 0 ;  /* 0x00000000ff097431 */ /* 0x000fc600000001ff */
[----:B-1----:R-:W-:Y:S05]  /*0880*/  @P0 BRA `(.L_x_11) ;  /* 0x0000000000240947 */ /* 0x002fea0003800000 */
[----:B------:R-:W-:-:S07]  /*0890*/  IMAD.MOV.U32 R9, RZ, RZ, RZ ;  /* 0x000000ffff097224 */ /* 0x000fce00078e00ff */
.L_x_12:
[----:B------:R-:W-:-:S06]  /*08a0*/  IMAD.WIDE R12, R7, 0x4, R4 ;  /* 0x00000004070c7825 */ /* 0x000fcc00078e0204 */
[----:B------:R-:W3:Y:S02]  /*08b0*/  LDG.E.CONSTANT R13, desc[UR8][R12.64] ;  /* 0x000000080c0d7981 */ /* 0x000ee4000c1e9900 */
[----:B---3-5:R-:W-:-:S04]  /*08c0*/  FSETP.GT.AND P0, PT, R13, R8, PT ;  /* 0x000000080d00720b */ /* 0x028fc80003f04000 */
[C---:B------:R-:W-:Y:S02]  /*08d0*/  SEL R9, R7.reuse, R9, P0 ;  /* 0x0000000907097207 */ /* 0x040fe40000000000 */
[----:B------:R-:W-:Y:S02]  /*08e0*/  IADD3 R7, PT, PT, R7, UR5, RZ ;  /* 0x0000000507077c10 */ /* 0x000fe4000fffe0ff */
[----:B------:R-:W-:Y:S02]  /*08f0*/  FSEL R8, R13, R8, P0 ;  /* 0x000000080d087208 */ /* 0x000fe40000000000 */
[----:B------:R-:W-:-:S13]  /*0900*/  ISETP.GE.AND P1, PT, R7, R0, PT ;  /* 0x000000000700720c */ /* 0x000fda0003f26270 */
[----:B------:R-:W-:Y:S05]  /*0910*/  @!P1 BRA `(.L_x_12) ;  /* 0xfffffffc00e09947 */ /* 0x000fea000383ffff */
.L_x_11:
[----:B------:R-:W-:Y:S05]  /*0920*/  BSYNC.RECONVERGENT B0 ;  /* 0x0000000000007941 */ /* 0x000fea0003800200 */
.L_x_10:
[----:B-----5:R-:W-:Y:S01]  /*0930*/  @!P2 STS.64 [UR7+0x88], R8 ;  /* 0x00008808ff00a988 */ /* 0x020fe20008000a07 */
[----:B------:R-:W-:Y:S01]  /*0940*/  BAR.SYNC.DEFER_BLOCKING 0x0 ;  /* 0x0000000000007b1d */ /* 0x000fe20000010000 */
[----:B--2---:R-:W-:Y:S02]  /*0950*/  FSETP.GEU.AND P0, PT, R10, 1.175494350822287508e-38, PT ;  /* 0x008000000a00780b */ /* 0x004fe40003f0e000 */
[----:B------:R-:W-:-:S03]  /*0960*/  MOV R7, 0x3e055027 ;  /* 0x3e05502700077802 */ /* 0x000fc60000000f00 */
[----:B------:R-:W-:Y:S08]  /*0970*/  BSSY.RECONVERGENT B0, `(.L_x_13) ;  /* 0x0000018000007945 */ /* 0x000ff00003800200 */
[----:B------:R-:W-:-:S05]  /*0980*/  @!P0 FMUL R10, R10, 8388608 ;  /* 0x4b0000000a0a8820 */ /* 0x000fca0000400000 */
[----:B------:R-:W-:-:S04]  /*0990*/  IADD3 R0, PT, PT, R10, -0x3f2aaaab, RZ ;  /* 0xc0d555550a007810 */ /* 0x000fc80007ffe0ff */
[----:B------:R-:W-:Y:S01]  /*09a0*/  LOP3.LUT R5, R0, 0xff800000, RZ, 0xc0, !PT ;  /* 0xff80000000057812 */ /* 0x000fe200078ec0ff */
[----:B------:R-:W1:Y:S04]  /*09b0*/  LDS R13, [UR7+0x88] ;  /* 0x00008807ff0d7984 */ /* 0x000e680008000800 */
[----:B------:R-:W-:-:S04]  /*09c0*/  IMAD.IADD R0, R10, 0x1, -R5 ;  /* 0x000000010a007824 */ /* 0x000fc800078e0a05 */
[----:B------:R-:W-:-:S04]  /*09d0*/  FADD R4, R0, -1 ;  /* 0xbf80000000047421 */ /* 0x000fc80000000000 */
[----:B------:R-:W-:-:S04]  /*09e0*/  FFMA R7, R4, -R7, 0.14084610342979431152 ;  /* 0x3e1039f604077423 */ /* 0x000fc80000000807 */
[----:B------:R-:W-:-:S04]  /*09f0*/  FFMA R7, R4, R7, -0.12148627638816833496 ;  /* 0xbdf8cdcc04077423 */ /* 0x000fc80000000007 */
[----:B------:R-:W-:Y:S01]  /*0a00*/  FFMA R7, R4, R7, 0.13980610668659210205 ;  /* 0x3e0f295504077423 */ /* 0x000fe20000000007 */
[----:B-1----:R-:W-:-:S13]  /*0a10*/  FSETP.GT.AND P1, PT, R8, R13, PT ;  /* 0x0000000d0800720b */ /* 0x002fda0003f24000 */
[----:B------:R-:W-:Y:S05]  /*0a20*/  @!P1 BRA `(.L_x_14) ;  /* 0x0000000000309947 */ /* 0x000fea0003800000 */
[----:B------:R-:W1:Y:S01]  /*0a30*/  S2R R0, SR_LANEID ;  /* 0x0000000000007919 */ /* 0x000e620000000000 */
[----:B------:R-:W-:Y:S01]  /*0a40*/  VOTEU.ANY UR4, UPT, PT ;  /* 0x0000000000047886 */ /* 0x000fe200038e0100 */
[----:B------:R-:W-:Y:S01]  /*0a50*/  CREDUX.MAX.S32 UR11, R8 ;  /* 0x00000000080b72cc */ /* 0x000fe20000000200 */
[----:B------:R-:W-:Y:S02]  /*0a60*/  UFLO.U32 UR5, UR4 ;  /* 0x00000004000572bd */ /* 0x000fe400080e0000 */
[----:B------:R-:W-:-:S04]  /*0a70*/  UIADD3 UR4, UPT, UPT, UR6, 0x88, URZ ;  /* 0x0000008806047890 */ /* 0x000fc8000fffe0ff */
[----:B------:R-:W-:Y:S01]  /*0a80*/  ULEA UR4, UR10, UR4, 0x18 ;  /* 0x000000040a047291 */ /* 0x000fe2000f8ec0ff */
[----:B-1----:R-:W-:Y:S01]  /*0a90*/  ISETP.EQ.U32.AND P1, PT, R0, UR5, PT ;  /* 0x0000000500007c0c */ /* 0x002fe2000bf22070 */
[----:B------:R-:W-:-:S04]  /*0aa0*/  UIADD3 UR5, UPT, UPT, UR6, 0x8c, URZ ;  /* 0x0000008c06057890 */ /* 0x000fc8000fffe0ff */
[----:B------:R-:W-:Y:S01]  /*0ab0*/  MOV R0, UR11 ;  /* 0x0000000b00007c02 */ /* 0x000fe20008000f00 */
[----:B------:R-:W-:-:S07]  /*0ac0*/  ULEA UR5, UR10, UR5, 0x18 ;  /* 0x000000050a057291 */ /* 0x000fce000f8ec0ff */
[----:B------:R1:W-:Y:S04]  /*0ad0*/  @P1 ATOMS.MAX.S32 RZ, [UR4], R0 ;  /* 0x00000000ffff198c */ /* 0x0003e80009000204 */
[----:B------:R1:W-:Y:S02]  /*0ae0*/  ATOMS.EXCH RZ, [UR5], R9 ;  /* 0x00000009ffff798c */ /* 0x0003e4000c000005 */
.L_x_14:
[----:B------:R-:W-:Y:S05]  /*0af0*/  BSYNC.RECONVERGENT B0 ;  /* 0x0000000000007941 */ /* 0x000fea0003800200 */
.L_x_13:
[----:B------:R-:W-:Y:S01]  /*0b00*/  BAR.SYNC.DEFER_BLOCKING 0x0 ;  /* 0x0000000000007b1d */ /* 0x000fe20000010000 */
[----:B------:R-:W-:-:S05]  /*0b10*/  FFMA R7, R4, R7, -0.16684235632419586182 ;  /* 0xbe2ad8b904077423 */ /* 0x000fca0000000007 */
[----:B------:R-:W-:Y:S05]  /*0b20*/  @P2 EXIT ;  /* 0x000000000000294d */ /* 0x000fea0003800000 */
[----:B------:R-:W2:Y:S01]  /*0b30*/  LDS R15, [UR7+0x8c] ;  /* 0x00008c07ff0f7984 */ /* 0x000ea20008000800 */
[C---:B------:R-:W-:Y:S01]  /*0b40*/  FFMA R7, R4.reuse, R7, 0.20012299716472625732 ;  /* 0x3e4ced0b04077423 */ /* 0x040fe20000000007 */
[----:B-1----:R-:W-:Y:S01]  /*0b50*/  FSEL R0, RZ, -23, P0 ;  /* 0xc1b80000ff007808 */ /* 0x002fe20000000000 */
[----:B------:R-:W1:Y:S01]  /*0b60*/  LDC.64 R12, c[0x0][0x3a0] ;  /* 0x0000e800ff0c7b82 */ /* 0x000e620000000a00 */
[----:B------:R-:W-:Y:S01]  /*0b70*/  I2FP.F32.S32 R5, R5 ;  /* 0x0000000500057245 */ /* 0x000fe20000201400 */
[----:B------:R-:W-:Y:S01]  /*0b80*/  FFMA R7, R4, R7, -0.24999669194221496582 ;  /* 0xbe7fff2204077423 */ /* 0x000fe20000000007 */
[----:B------:R-:W-:Y:S01]  /*0b90*/  ISETP.GT.U32.AND P0, PT, R10, 0x7f7fffff, PT ;  /* 0x7f7fffff0a00780c */ /* 0x000fe20003f04070 */
[----:B0-----:R-:W-:Y:S02]  /*0ba0*/  FADD R11, -R6, R11 ;  /* 0x0000000b060b7221 */ /* 0x001fe40000000100 */
[C---:B------:R-:W-:Y:S01]  /*0bb0*/  FFMA R7, R4.reuse, R7, 0.33333182334899902344 ;  /* 0x3eaaaa7804077423 */ /* 0x040fe20000000007 */
[----:B------:R-:W-:Y:S01]  /*0bc0*/  FFMA R0, R5, 1.1920928955078125e-07, R0 ;  /* 0x3400000005007823 */ /* 0x000fe20000000000 */
[----:B------:R-:W0:Y:S02]  /*0bd0*/  LDC.64 R8, c[0x0][0x3a8] ;  /* 0x0000ea00ff087b82 */ /* 0x000e240000000a00 */
[----:B------:R-:W-:-:S04]  /*0be0*/  FFMA R7, R4, R7, -0.5 ;  /* 0xbf00000004077423 */ /* 0x000fc80000000007 */
[----:B------:R-:W-:-:S04]  /*0bf0*/  FMUL R7, R4, R7 ;  /* 0x0000000704077220 */ /* 0x000fc80000400000 */
[----:B------:R-:W-:Y:S02]  /*0c00*/  FFMA R7, R4, R7, R4 ;  /* 0x0000000704077223 */ /* 0x000fe40000000004 */
[----:B------:R-:W3:Y:S02]  /*0c10*/  LDC.64 R4, c[0x0][0x398] ;  /* 0x0000e600ff047b82 */ /* 0x000ee40000000a00 */
[----:B------:R-:W-:Y:S01]  /*0c20*/  FFMA R0, R0, 0.69314718246459960938, R7 ;  /* 0x3f31721800007823 */ /* 0x000fe20000000007 */
[----:B------:R-:W-:-:S04]  /*0c30*/  IMAD.MOV.U32 R7, RZ, RZ, 0x7f800000 ;  /* 0x7f800000ff077424 */ /* 0x000fc800078e00ff */
[C---:B------:R-:W-:Y:S01]  /*0c40*/  @P0 FFMA R0, R10.reuse, R7, +INF ;  /* 0x7f8000000a000423 */ /* 0x040fe20000000007 */
[----:B------:R-:W-:-:S04]  /*0c50*/  FSETP.NEU.AND P0, PT, R10, RZ, PT ;  /* 0x000000ff0a00720b */ /* 0x000fc80003f0d000 */
[----:B------:R-:W-:Y:S02]  /*0c60*/  FSEL R0, R0, -INF , P0 ;  /* 0xff80000000007808 */ /* 0x000fe40000000000 */
[----:B--2---:R-:W-:-:S03]  /*0c70*/  ISETP.NE.U32.AND P0, PT, R2, R15, PT ;  /* 0x0000000f0200720c */ /* 0x004fc60003f05070 */
[----:B------:R-:W-:Y:S01]  /*0c80*/  FADD R0, R11, -R0 ;  /* 0x800000000b007221 */ /* 0x000fe20000000000 */
[----:B------:R-:W-:Y:S01]  /*0c90*/  SHF.R.S32.HI R15, RZ, 0x1f, R15 ;  /* 0x0000001fff0f7819 */ /* 0x000fe2000001140f */
[----:B------:R-:W-:Y:S02]  /*0ca0*/  HFMA2 R2, -RZ, RZ, 0, 5.9604644775390625e-08 ;  /* 0x00000001ff027431 */ /* 0x000fe400000001ff */
[----:B------:R-:W-:Y:S01]  /*0cb0*/  FADD R11, -R0, -RZ ;  /* 0x800000ff000b7221 */ /* 0x000fe20000000100 */
[----:B------:R-:W-:Y:S02]  /*0cc0*/  ISETP.NE.AND.EX P0, PT, R3, R15, PT, P0 ;  /* 0x0000000f0300720c */ /* 0x000fe40003f05300 */
[----:B------:R-:W-:Y:S02]  /*0cd0*/  MOV R3, 0x0 ;  /* 0x0000000000037802 */ /* 0x000fe40000000f00 */
[----:B------:R-:W-:Y:S01]  /*0ce0*/  SEL R7, RZ, 0x1, P0 ;  /* 0x00000001ff077807 */ /* 0x000fe20000000000 */
[----:B---3--:R-:W-:Y:S04]  /*0cf0*/  REDG.E.ADD.F32.FTZ.RN.STRONG.GPU desc[UR8][R4.64], R11 ;  /* 0x0000000b040079a6 */ /* 0x008fe8000c12f308 */
[----:B-1----:R-:W-:Y:S04]  /*0d00*/  REDG.E.ADD.STRONG.GPU desc[UR8][R12.64], R7 ;  /* 0x000000070c00798e */ /* 0x002fe8000c12e108 */
[----:B0-----:R-:W-:Y:S01]  /*0d10*/  REDG.E.ADD.64.STRONG.GPU desc[UR8][R8.64], R2 ;  /* 0x000000020800798e */ /* 0x001fe2000c12e508 */
[----:B------:R-:W-:Y:S05]  /*0d20*/  EXIT ;  /* 0x000000000000794d */ /* 0x000fea0003800000 */
.L_x_4:
[----:B------:R-:W-:Y:S02]  /*0d30*/  HFMA2 R18, -RZ, RZ, 0, 9.5367431640625e-07 ;  /* 0x00000010ff127431 */ /* 0x000fe400000001ff */
[----:B-1----:R-:W-:Y:S01]  /*0d40*/  IMAD.MOV.U32 R19, RZ, RZ, R11 ;  /* 0x000000ffff137224 */ /* 0x002fe200078e000b */
[----:B------:R-:W-:Y:S01]  /*0d50*/  MOV R21, 0x1f ;  /* 0x0000001f00157802 */ /* 0x000fe20000000f00 */
[----:B------:R-:W-:-:S07]  /*0d60*/  IMAD.MOV.U32 R16, RZ, RZ, -0x1 ;  /* 0xffffffffff107424 */ /* 0x000fce00078e00ff */
[----:B0-----:R-:W-:Y:S05]  /*0d70*/  WARPSYNC.COLLECTIVE R16, `(.L_x_15) ;  /* 0x0000000010087348 */ /* 0x001fea0003c00000 */
[----:B------:R1:W2:Y:S02]  /*0d80*/  SHFL.DOWN P4, R17, R19, R18, R21 ;  /* 0x0800001213117389 */ /* 0x0002a40000080015 */
[----:B012---:R-:W-:Y:S05]  /*0d90*/  ENDCOLLECTIVE ;  /* 0x000000000000791b */ /* 0x007fea0003800000 */
.L_x_15:
[----:B------:R-:W-:Y:S01]  /*0da0*/  IMAD.MOV.U32 R18, RZ, RZ, 0x8 ;  /* 0x00000008ff127424 */ /* 0x000fe200078e00ff */
[----:B------:R-:W-:-:S05]  /*0db0*/  MOV R6, R17 ;  /* 0x0000001100067202 */ /* 0x000fca0000000f00 */
[----:B------:R-:W-:-:S05]  /*0dc0*/  FADD R6, R11, R6 ;  /* 0x000000060b067221 */ /* 0x000fca0000000000 */
[----:B------:R-:W-:-:S07]  /*0dd0*/  MOV R19, R6 ;  /* 0x0000000600137202 */ /* 0x000fce0000000f00 */
[----:B------:R-:W-:Y:S05]  /*0de0*/  WARPSYNC.COLLECTIVE R16, `(.L_x_16) ;  /* 0x0000000010087348 */ /* 0x000fea0003c00000 */
[----:B------:R0:W1:Y:S02]  /*0df0*/  SHFL.DOWN P4, R17, R19, R18, R21 ;  /* 0x0800001213117389 */ /* 0x0000640000080015 */
[----:B01----:R-:W-:Y:S05]  /*0e00*/  ENDCOLLECTIVE ;  /* 0x000000000000791b */ /* 0x003fea0003800000 */
.L_x_16:
[----:B------:R-:W-:Y:S01]  /*0e10*/  HFMA2 R18, -RZ, RZ, 0, 2.384185791015625e-07 ;  /* 0x00000004ff127431 */ /* 0x000fe200000001ff */
[----:B------:R-:W-:-:S05]  /*0e20*/  MOV R13, R17 ;  /* 0x00000011000d7202 */ /* 0x000fca0000000f00 */
[----:B------:R-:W-:-:S05]  /*0e30*/  FADD R13, R6, R13 ;  /* 0x0000000d060d7221 */ /* 0x000fca0000000000 */
[----:B------:R-:W-:-:S07]  /*0e40*/  MOV R19, R13 ;  /* 0x0000000d00137202 */ /* 0x000fce0000000f00 */
[----:B------:R-:W-:Y:S05]  /*0e50*/  WARPSYNC.COLLECTIVE R16, `(.L_x_17) ;  /* 0x0000000010087348 */ /* 0x000fea0003c00000 */
[----:B------:R0:W1:Y:S02]  /*0e60*/  SHFL.DOWN P4, R17, R19, R18, R21 ;  /* 0x0800001213117389 */ /* 0x0000640000080015 */
[----:B01----:R-:W-:Y:S05]  /*0e70*/  ENDCOLLECTIVE ;  /* 0x000000000000791b */ /* 0x003fea0003800000 */
.L_x_17:
[----:B------:R-:W-:Y:S02]  /*0e80*/  HFMA2 R18, -RZ, RZ, 0, 1.1920928955078125e-07 ;  /* 0x00000002ff127431 */ /* 0x000fe400000001ff */
[----:B------:R-:W-:-:S04]  /*0e90*/  IMAD.MOV.U32 R12, RZ, RZ, R17 ;  /* 0x000000ffff0c7224 */ /* 0x000fc800078e0011 */
[----:B------:R-:W-:-:S05]  /*0ea0*/  FADD R12, R13, R12 ;  /* 0x0000000c0d0c7221 */ /* 0x000fca0000000000 */
[----:B------:R-:W-:-:S07]  /*0eb0*/  MOV R19, R12 ;  /* 0x0000000c00137202 */ /* 0x000fce0000000f00 */
[----:B------:R-:W-:Y:S05]  /*0ec0*/  WARPSYNC.COLLECTIVE R16, `(.L_x_18) ;  /* 0x0000000010087348 */ /* 0x000fea0003c00000 */
[----:B------:R0:W1:Y:S02]  /*0ed0*/  SHFL.DOWN P4, R17, R19, R18, R21 ;  /* 0x0800001213117389 */ /* 0x0000640000080015 */
[----:B01----:R-:W-:Y:S05]  /*0ee0*/  ENDCOLLECTIVE ;  /* 0x000000000000791b */ /* 0x003fea0003800000 */
.L_x_18:
[----:B------:R-:W-:Y:S01]  /*0ef0*/  HFMA2 R18, -RZ, RZ, 0, 5.9604644775390625e-08 ;  /* 0x00000001ff127431 */ /* 0x000fe200000001ff */
[----:B------:R-:W-:-:S05]  /*0f00*/  MOV R15, R17 ;  /* 0x00000011000f7202 */ /* 0x000fca0000000f00 */
[----:B------:R-:W-:-:S04]  /*0f10*/  FADD R15, R12, R15 ;  /* 0x0000000f0c0f7221 */ /* 0x000fc80000000000 */
[----:B------:R-:W-:-:S07]  /*0f20*/  IMAD.MOV.U32 R19, RZ, RZ, R15 ;  /* 0x000000ffff137224 */ /* 0x000fce00078e000f */
[----:B------:R-:W-:Y:S05]  /*0f30*/  WARPSYNC.COLLECTIVE R16, `(.L_x_19) ;  /* 0x0000000010087348 */ /* 0x000fea0003c00000 */
[----:B------:R0:W1:Y:S02]  /*0f40*/  SHFL.DOWN P4, R17, R19, R18, R21 ;  /* 0x0800001213117389 */ /* 0x0000640000080015 */
[----:B01----:R-:W-:Y:S05]  /*0f50*/  ENDCOLLECTIVE ;  /* 0x000000000000791b */ /* 0x003fea0003800000 */
.L_x_19:
[----:B------:R-:W-:Y:S01]  /*0f60*/  MOV R14, R17 ;  /* 0x00000011000e7202 */ /* 0x000fe20000000f00 */
[----:B------:R-:W-:Y:S06]  /*0f70*/  BRA `(.L_x_20) ;  /* 0xfffffff400307947 */ /* 0x000fec000383ffff */
.L_x_9:
[----:B------:R-:W-:Y:S01]  /*0f80*/  HFMA2 R21, -RZ, RZ, 0, 1.847743988037109375e-06 ;  /* 0x0000001fff157431 */ /* 0x000fe200000001ff */
[----:B--2---:R-:W-:Y:S01]  /*0f90*/  MOV R19, R14 ;  /* 0x0000000e00137202 */ /* 0x004fe20000000f00 */
[----:B------:R-:W-:Y:S01]  /*0fa0*/  IMAD.MOV.U32 R18, RZ, RZ, 0x10 ;  /* 0x00000010ff127424 */ /* 0x000fe200078e00ff */
[----:B------:R-:W-:-:S07]  /*0fb0*/  MOV R16, 0xffffffff ;  /* 0xffffffff00107802 */ /* 0x000fce0000000f00 */
[----:B01----:R-:W-:Y:S05]  /*0fc0*/  WARPSYNC.COLLECTIVE R16, `(.L_x_21) ;  /* 0x0000000010087348 */ /* 0x003fea0003c00000 */
[----:B------:R2:W3:Y:S02]  /*0fd0*/  SHFL.DOWN P4, R17, R19, R18, R21 ;  /* 0x0800001213117389 */ /* 0x0004e40000080015 */
[----:B0123--:R-:W-:Y:S05]  /*0fe0*/  ENDCOLLECTIVE ;  /* 0x000000000000791b */ /* 0x00ffea0003800000 */
.L_x_21:
[----:B------:R-:W-:Y:S01]  /*0ff0*/  HFMA2 R18, -RZ, RZ, 0, 4.76837158203125e-07 ;  /* 0x00000008ff127431 */ /* 0x000fe200000001ff */
[----:B------:R-:W-:-:S05]  /*1000*/  MOV R9, R17 ;  /* 0x0000001100097202 */ /* 0x000fca0000000f00 */
[----:B------:R-:W-:-:S04]  /*1010*/  FADD R9, R14, R9 ;  /* 0x000000090e097221 */ /* 0x000fc80000000000 */
[----:B------:R-:W-:-:S07]  /*1020*/  IMAD.MOV.U32 R19, RZ, RZ, R9 ;  /* 0x000000ffff137224 */ /* 0x000fce00078e0009 */
[----:B------:R-:W-:Y:S05]  /*1030*/  WARPSYNC.COLLECTIVE R16, `(.L_x_22) ;  /* 0x0000000010087348 */ /* 0x000fea0003c00000 */
[----:B------:R0:W1:Y:S02]  /*1040*/  SHFL.DOWN P4, R17, R19, R18, R21 ;  /* 0x0800001213117389 */ /* 0x0000640000080015 */
[----:B01----:R-:W-:Y:S05]  /*1050*/  ENDCOLLECTIVE ;  /* 0x000000000000791b */ /* 0x003fea0003800000 */
.L_x_22:
[----:B------:R-:W-:Y:S01]  /*1060*/  IMAD.MOV.U32 R18, RZ, RZ, 0x4 ;  /* 0x00000004ff127424 */ /* 0x000fe200078e00ff */
[----:B------:R-:W-:-:S05]  /*1070*/  MOV R8, R17 ;  /* 0x0000001100087202 */ /* 0x000fca0000000f00 */
[----:B------:R-:W-:-:S05]  /*1080*/  FADD R8, R9, R8 ;  /* 0x0000000809087221 */ /* 0x000fca0000000000 */
[----:B------:R-:W-:-:S07]  /*1090*/  MOV R19, R8 ;  /* 0x0000000800137202 */ /* 0x000fce0000000f00 */
[----:B------:R-:W-:Y:S05]  /*10a0*/  WARPSYNC.COLLECTIVE R16, `(.L_x_23) ;  /* 0x0000000010087348 */ /* 0x000fea0003c00000 */
[----:B------:R0:W1:Y:S02]  /*10b0*/  SHFL.DOWN P4, R17, R19, R18, R21 ;  /* 0x0800001213117389 */ /* 0x0000640000080015 */
[----:B01----:R-:W-:Y:S05]  /*10c0*/  ENDCOLLECTIVE ;  /* 0x000000000000791b */ /* 0x003fea0003800000 */
.L_x_23:
[----:B------:R-:W-:Y:S01]  /*10d0*/  HFMA2 R18, -RZ, RZ, 0, 1.1920928955078125e-07 ;  /* 0x00000002ff127431 */ /* 0x000fe200000001ff */
[----:B------:R-:W-:-:S05]  /*10e0*/  MOV R11, R17 ;  /* 0x00000011000b7202 */ /* 0x000fca0000000f00 */
[----:B------:R-:W-:-:S05]  /*10f0*/  FADD R11, R8, R11 ;  /* 0x0000000b080b7221 */ /* 0x000fca0000000000 */
[----:B------:R-:W-:-:S07]  /*1100*/  MOV R19, R11 ;  /* 0x0000000b00137202 */ /* 0x000fce0000000f00 */
[----:B------:R-:W-:Y:S05]  /*1110*/  WARPSYNC.COLLECTIVE R16, `(.L_x_24) ;  /* 0x0000000010087348 */ /* 0x000fea0003c00000 */
[----:B------:R0:W1:Y:S02]  /*1120*/  SHFL.DOWN P4, R17, R19, R18, R21 ;  /* 0x0800001213117389 */ /* 0x0000640000080015 */
[----:B01----:R-:W-:Y:S05]  /*1130*/  ENDCOLLECTIVE ;  /* 0x000000000000791b */ /* 0x003fea0003800000 */
.L_x_24:
[----:B------:R-:W-:Y:S02]  /*1140*/  HFMA2 R18, -RZ, RZ, 0, 5.9604644775390625e-08 ;  /* 0x00000001ff127431 */ /* 0x000fe400000001ff */
[----:B------:R-:W-:-:S04]  /*1150*/  IMAD.MOV.U32 R10, RZ, RZ, R17 ;  /* 0x000000ffff0a7224 */ /* 0x000fc800078e0011 */
[----:B------:R-:W-:-:S05]  /*1160*/  FADD R10, R11, R10 ;  /* 0x0000000a0b0a7221 */ /* 0x000fca0000000000 */
[----:B------:R-:W-:-:S07]  /*1170*/  MOV R19, R10 ;  /* 0x0000000a00137202 */ /* 0x000fce0000000f00 */
[----:B------:R-:W-:Y:S05]  /*1180*/  WARPSYNC.COLLECTIVE R16, `(.L_x_25) ;  /* 0x0000000010087348 */ /* 0x000fea0003c00000 */
[----:B------:R0:W1:Y:S02]  /*1190*/  SHFL.DOWN P4, R17, R19, R18, R21 ;  /* 0x0800001213117389 */ /* 0x0000640000080015 */
[----:B01----:R-:W-:Y:S05]  /*11a0*/  ENDCOLLECTIVE ;  /* 0x000000000000791b */ /* 0x003fea0003800000 */
.L_x_25:
[----:B------:R-:W-:Y:S01]  /*11b0*/  MOV R13, R17 ;  /* 0x00000011000d7202 */ /* 0x000fe20000000f00 */
[----:B------:R-:W-:Y:S06]  /*11c0*/  BRA `(.L_x_26) ;  /* 0xfffffff4007c7947 */ /* 0x000fec000383ffff */
.L_x_27:
[----:B------:R-:W-:-:S00]  /*11d0*/  BRA `(.L_x_27) ;  /* 0xfffffffc00fc7947 */ /* 0x000fc0000383ffff */
[----:B------:R-:W-:-:S00]  /*11e0*/  NOP ;  /* 0x0000000000007918 */ /* 0x000fc00000000000 */
        /* <DEDUP_REMOVED lines=9> */
.L_x_28:


//--------------------- .nv.shared._Z35fused_cross_entropy_accuracy_kernelPKfPKllPfS3_Plii --------------------------
	.section	.nv.shared._Z35fused_cross_entropy_accuracy_kernelPKfPKllPfS3_Plii,"aw",@nobits
	.sectionflags	@""
	.align	4
.nv.shared._Z35fused_cross_entropy_accuracy_kernelPKfPKllPfS3_Plii:
	.zero		1168


//--------------------- .nv.shared.reserved.0     --------------------------
	.section	.nv.shared.reserved.0,"aw",@nobits
	.weak		__nv_reservedSMEM_offset_0_alias
	.size		__nv_reservedSMEM_offset_0_alias, 0, 64
	.other		__nv_reservedSMEM_offset_0_alias,@"STO_CUDA_RESERVED_SHARED STV_DEFAULT"
__nv_reservedSMEM_offset_0_alias:
	.zero		0
	.zero		64


//--------------------- .nv.constant0._Z35fused_cross_entropy_accuracy_kernelPKfPKllPfS3_Plii --------------------------
	.section	.nv.constant0._Z35fused_cross_entropy_accuracy_kernelPKfPKllPfS3_Plii,"a",@progbits
	.sectionflags	@""
	.align	4
.nv.constant0._Z35fused_cross_entropy_accuracy_kernelPKfPKllPfS3_Plii:
	.zero		952


//--------------------- SYMBOLS --------------------------

	.type		.nv.reservedSmem.offset0,@object
	.size		.nv.reservedSmem.offset0,0x4
	.type		.nv.reservedSmem.cap,@object
	.size		.nv.reservedSmem.cap,0x4
